	.headerflags	@"EF_CUDA_TEXMODE_UNIFIED EF_CUDA_64BIT_ADDRESS EF_CUDA_ACCELERATORS EF_CUDA_SM90 EF_CUDA_VIRTUAL_SM(EF_CUDA_SM90)"
	.elftype	@"ET_EXEC"


//--------------------- .nv.info                  --------------------------
	.section	.nv.info,"",@"SHT_CUDA_INFO"
	.align	4


	//----- nvinfo : EIATTR_REGCOUNT
	.align		4
        /*0000*/ 	.byte	0x04, 0x2f
        /*0002*/ 	.short	(.L_1 - .L_0)
	.align		4
.L_0:
        /*0004*/ 	.word	index@(triton_poi_fused_reflection_pad1d_0)
        /*0008*/ 	.word	0x0000000c


	//----- nvinfo : EIATTR_MIN_STACK_SIZE
	.align		4
.L_1:
        /*000c*/ 	.byte	0x04, 0x12
        /*000e*/ 	.short	(.L_3 - .L_2)
	.align		4
.L_2:
        /*0010*/ 	.word	index@(triton_poi_fused_reflection_pad1d_0)
        /*0014*/ 	.word	0x00000000


	//----- nvinfo : EIATTR_FRAME_SIZE
	.align		4
.L_3:
        /*0018*/ 	.byte	0x04, 0x11
        /*001a*/ 	.short	(.L_5 - .L_4)
	.align		4
.L_4:
        /*001c*/ 	.word	index@(triton_poi_fused_reflection_pad1d_0)
        /*0020*/ 	.word	0x00000000


	//----- nvinfo : EIATTR_MIN_STACK_SIZE
	.align		4
.L_5:
        /*0024*/ 	.byte	0x04, 0x12
        /*0026*/ 	.short	(.L_7 - .L_6)
	.align		4
.L_6:
        /*0028*/ 	.word	index@(triton_poi_fused_reflection_pad1d_0)
        /*002c*/ 	.word	0x00000000
.L_7:


//--------------------- .nv.info.triton_poi_fused_reflection_pad1d_0 --------------------------
	.section	.nv.info.triton_poi_fused_reflection_pad1d_0,"",@"SHT_CUDA_INFO"
	.sectionflags	@""
	.align	4


	//----- nvinfo : EIATTR_CUDA_API_VERSION
	.align		4
        /*0000*/ 	.byte	0x04, 0x37
        /*0002*/ 	.short	(.L_9 - .L_8)
.L_8:
        /*0004*/ 	.word	0x0000007c


	//----- nvinfo : EIATTR_KPARAM_INFO
	.align		4
.L_9:
        /*0008*/ 	.byte	0x04, 0x17
        /*000a*/ 	.short	(.L_11 - .L_10)
.L_10:
        /*000c*/ 	.word	0x00000000
        /*0010*/ 	.short	0x0002
        /*0012*/ 	.short	0x0010
        /*0014*/ 	.byte	0x00, 0xf0, 0x11, 0x00


	//----- nvinfo : EIATTR_KPARAM_INFO
	.align		4
.L_11:
        /*0018*/ 	.byte	0x04, 0x17
        /*001a*/ 	.short	(.L_13 - .L_12)
.L_12:
        /*001c*/ 	.word	0x00000000
        /*0020*/ 	.short	0x0001
        /*0022*/ 	.short	0x0008
        /*0024*/ 	.byte	0x00, 0xf4, 0x21, 0x00


	//----- nvinfo : EIATTR_KPARAM_INFO
	.align		4
.L_13:
        /*0028*/ 	.byte	0x04, 0x17
        /*002a*/ 	.short	(.L_15 - .L_14)
.L_14:
        /*002c*/ 	.word	0x00000000
        /*0030*/ 	.short	0x0000
        /*0032*/ 	.short	0x0000
        /*0034*/ 	.byte	0x00, 0xf4, 0x21, 0x00


	//----- nvinfo : EIATTR_SPARSE_MMA_MASK
	.align		4
.L_15:
        /*0038*/ 	.byte	0x03, 0x50
        /*003a*/ 	.short	0x0000


	//----- nvinfo : EIATTR_MAXREG_COUNT
	.align		4
        /*003c*/ 	.byte	0x03, 0x1b
        /*003e*/ 	.short	0x00ff


	//----- nvinfo : EIATTR_EXIT_INSTR_OFFSETS
	.align		4
        /*0040*/ 	.byte	0x04, 0x1c
        /*0042*/ 	.short	(.L_17 - .L_16)


	//   ....[0]....
.L_16:
        /*0044*/ 	.word	0x000001a0


	//   ....[1]....
        /*0048*/ 	.word	0x000001c0


	//----- nvinfo : EIATTR_REQNTID
	.align		4
.L_17:
        /*004c*/ 	.byte	0x04, 0x10
        /*004e*/ 	.short	(.L_19 - .L_18)
.L_18:
        /*0050*/ 	.word	0x00000080
        /*0054*/ 	.word	0x00000001
        /*0058*/ 	.word	0x00000001


	//----- nvinfo : EIATTR_CRS_STACK_SIZE
	.align		4
.L_19:
        /*005c*/ 	.byte	0x04, 0x1e
        /*005e*/ 	.short	(.L_21 - .L_20)
.L_20:
        /*0060*/ 	.word	0x00000000


	//----- nvinfo : EIATTR_CBANK_PARAM_SIZE
	.align		4
.L_21:
        /*0064*/ 	.byte	0x03, 0x19
        /*0066*/ 	.short	0x0014


	//----- nvinfo : EIATTR_PARAM_CBANK
	.align		4
        /*0068*/ 	.byte	0x04, 0x0a
        /*006a*/ 	.short	(.L_23 - .L_22)
	.align		4
.L_22:
        /*006c*/ 	.word	index@(.nv.constant0.triton_poi_fused_reflection_pad1d_0)
        /*0070*/ 	.short	0x0210
        /*0072*/ 	.short	0x0014


	//----- nvinfo : EIATTR_SW_WAR
	.align		4
.L_23:
        /*0074*/ 	.byte	0x04, 0x36
        /*0076*/ 	.short	(.L_25 - .L_24)
.L_24:
        /*0078*/ 	.word	0x00000008
.L_25:


//--------------------- .nv.callgraph             --------------------------
	.section	.nv.callgraph,"",@"SHT_CUDA_CALLGRAPH"
	.align	4
	.sectionentsize	8
	.align		4
        /*0000*/ 	.word	0x00000000
	.align		4
        /*0004*/ 	.word	0xffffffff
	.align		4
        /*0008*/ 	.word	0x00000000
	.align		4
        /*000c*/ 	.word	0xfffffffe
	.align		4
        /*0010*/ 	.word	0x00000000
	.align		4
        /*0014*/ 	.word	0xfffffffd
	.align		4
        /*0018*/ 	.word	0x00000000
	.align		4
        /*001c*/ 	.word	0xfffffffc


//--------------------- .text.triton_poi_fused_reflection_pad1d_0 --------------------------
	.section	.text.triton_poi_fused_reflection_pad1d_0,"ax",@progbits
	.align	128
        .global         triton_poi_fused_reflection_pad1d_0
        .type           triton_poi_fused_reflection_pad1d_0,@function
        .size           triton_poi_fused_reflection_pad1d_0,(.L_x_3 - triton_poi_fused_reflection_pad1d_0)
        .other          triton_poi_fused_reflection_pad1d_0,@"STO_CUDA_ENTRY STV_DEFAULT"
triton_poi_fused_reflection_pad1d_0:
.text.triton_poi_fused_reflection_pad1d_0:
[----:B------:R-:W0:Y:S02]  /*0000*/  LDC R1, c[0x0][0x28] ;  /* 0x00000a00ff017b82 */ /* 0x000e240000000800 */
[----:B------:R-:W1:Y:S01]  /*0010*/  S2R R6, SR_TID.X ;  /* 0x0000000000067919 */ /* 0x000e620000002100 */
[----:B------:R-:W2:Y:S01]  /*0020*/  LDC.64 R4, c[0x0][0x218] ;  /* 0x00008600ff047b82 */ /* 0x000ea20000000a00 */
[----:B------:R-:W-:Y:S01]  /*0030*/  ULDC.64 UR4, c[0x0][0x208] ;  /* 0x0000820000047ab9 */ /* 0x000fe20000000a00 */
[----:B------:R-:W-:Y:S01]  /*0040*/  BSSY B0, `(.L_x_0) ;  /* 0x0000015000007945 */ /* 0x000fe20003800000 */
[----:B------:R-:W3:Y:S01]  /*0050*/  S2R R7, SR_CTAID.X ;  /* 0x0000000000077919 */ /* 0x000ee20000002500 */
[----:B-1----:R-:W-:-:S05]  /*0060*/  LOP3.LUT R6, R6, 0x7f, RZ, 0xc0, !PT ;  /* 0x0000007f06067812 */ /* 0x002fca00078ec0ff */
[----:B---3--:R-:W-:Y:S02]  /*0070*/  IMAD R7, R7, 0x80, R6 ;  /* 0x0000008007077824 */ /* 0x008fe400078e0206 */
[----:B------:R-:W-:Y:S02]  /*0080*/  IMAD.MOV.U32 R6, RZ, RZ, RZ ;  /* 0x000000ffff067224 */ /* 0x000fe400078e00ff */
[C---:B--2---:R-:W-:Y:S01]  /*0090*/  IMAD.WIDE R4, R7.reuse, 0x4, R4 ;  /* 0x0000000407047825 */ /* 0x044fe200078e0204 */
[----:B------:R-:W-:-:S03]  /*00a0*/  ISETP.GE.AND P0, PT, R7, 0x70, PT ;  /* 0x000000700700780c */ /* 0x000fc60003f06270 */
[----:B------:R-:W-:-:S05]  /*00b0*/  IMAD.HI R0, R7, -0x6db6db6d, R6 ;  /* 0x9249249307007827 */ /* 0x000fca00078e0206 */
[----:B------:R-:W-:-:S04]  /*00c0*/  SHF.R.U32.HI R3, RZ, 0x1f, R0 ;  /* 0x0000001fff037819 */ /* 0x000fc80000011600 */
[----:B------:R-:W-:Y:S02]  /*00d0*/  LEA.HI.SX32 R6, R0, R3, 0x1e ;  /* 0x0000000300067211 */ /* 0x000fe400078ff2ff */
[----:B------:R-:W1:Y:S03]  /*00e0*/  LDC.64 R2, c[0x0][0x210] ;  /* 0x00008400ff027b82 */ /* 0x000e660000000a00 */
[----:B------:R-:W-:Y:S02]  /*00f0*/  IMAD R0, R6, -0x7, R7 ;  /* 0xfffffff906007824 */ /* 0x000fe400078e0207 */
[----:B------:R-:W-:-:S03]  /*0100*/  IMAD.MOV.U32 R7, RZ, RZ, RZ ;  /* 0x000000ffff077224 */ /* 0x000fc600078e00ff */
[----:B------:R-:W-:-:S04]  /*0110*/  IADD3 R0, R0, -0x2, RZ ;  /* 0xfffffffe00007810 */ /* 0x000fc80007ffe0ff */
[----:B------:R-:W-:-:S05]  /*0120*/  IABS R0, R0 ;  /* 0x0000000000007213 */ /* 0x000fca0000000000 */
[----:B------:R-:W-:-:S05]  /*0130*/  VIADD R0, R0, 0xfffffffd ;  /* 0xfffffffd00007836 */ /* 0x000fca0000000000 */
[----:B------:R-:W-:-:S04]  /*0140*/  IABS R9, R0 ;  /* 0x0000000000097213 */ /* 0x000fc80000000000 */
[----:B------:R-:W-:-:S05]  /*0150*/  LEA R9, R6, -R9, 0x2 ;  /* 0x8000000906097211 */ /* 0x000fca00078e10ff */
[----:B-1----:R-:W-:Y:S01]  /*0160*/  IMAD.WIDE R2, R9, 0x4, R2 ;  /* 0x0000000409027825 */ /* 0x002fe200078e0202 */
[----:B------:R-:W-:Y:S06]  /*0170*/  @P0 BRA `(.L_x_1) ;  /* 0x0000000000040947 */ /* 0x000fec0003800000 */
[----:B------:R1:W5:Y:S02]  /*0180*/  LDG.E.EL R7, desc[UR4][R2.64+0xc] ;  /* 0x00000c0402077981 */ /* 0x000364000c2e1900 */
.L_x_1:
[----:B------:R-:W-:Y:S05]  /*0190*/  BSYNC B0 ;  /* 0x0000000000007941 */ /* 0x000fea0003800000 */
.L_x_0:
[----:B------:R-:W-:Y:S05]  /*01a0*/  @P0 EXIT ;  /* 0x000000000000094d */ /* 0x000fea0003800000 */
[----:B-----5:R-:W-:Y:S01]  /*01b0*/  STG.E desc[UR4][R4.64], R7 ;  /* 0x0000000704007986 */ /* 0x020fe2000c101904 */
[----:B------:R-:W-:Y:S05]  /*01c0*/  EXIT ;  /* 0x000000000000794d */ /* 0x000fea0003800000 */
.L_x_2:
[----:B------:R-:W-:-:S00]  /*01d0*/  BRA `(.L_x_2) ;  /* 0xfffffffc00fc7947 */ /* 0x000fc0000383ffff */
[----:B------:R-:W-:-:S00]  /*01e0*/  NOP ;  /* 0x0000000000007918 */ /* 0x000fc00000000000 */
        /* <DEDUP_REMOVED lines=9> */
.L_x_3:


//--------------------- .nv.constant0.triton_poi_fused_reflection_pad1d_0 --------------------------
	.section	.nv.constant0.triton_poi_fused_reflection_pad1d_0,"a",@progbits
	.sectionflags	@""
	.align	4
.nv.constant0.triton_poi_fused_reflection_pad1d_0:
	.zero		548
